//
// Generated by NVIDIA NVVM Compiler
//
// Compiler Build ID: CL-36424714
// Cuda compilation tools, release 13.0, V13.0.88
// Based on NVVM 20.0.0
//

.version 9.0
.target sm_100
.address_size 64

	// .globl	_Z9vectorAddPKfS0_Pfi
.extern .func  (.param .b32 func_retval0) vprintf
(
	.param .b64 vprintf_param_0,
	.param .b64 vprintf_param_1
)
;
.global .align 1 .b8 $str[36] = {71, 80, 85, 58, 32, 84, 104, 114, 101, 97, 100, 32, 37, 100, 32, 99, 111, 109, 112, 117, 116, 101, 100, 32, 67, 91, 37, 100, 93, 32, 61, 32, 37, 102, 10};

.visible .entry _Z9vectorAddPKfS0_Pfi(
	.param .u64 .ptr .align 1 _Z9vectorAddPKfS0_Pfi_param_0,
	.param .u64 .ptr .align 1 _Z9vectorAddPKfS0_Pfi_param_1,
	.param .u64 .ptr .align 1 _Z9vectorAddPKfS0_Pfi_param_2,
	.param .u32 _Z9vectorAddPKfS0_Pfi_param_3
)
{
	.local .align 16 .b8 	__local_depot0[16];
	.reg .b64 	%SP;
	.reg .b64 	%SPL;
	.reg .pred 	%p<3>;
	.reg .b32 	%r<8>;
	.reg .b32 	%f<4>;
	.reg .b64 	%rd<15>;
	.reg .b64 	%fd<2>;

	mov.u64 	%SPL, __local_depot0;
	cvta.local.u64 	%SP, %SPL;
	ld.param.u64 	%rd1, [_Z9vectorAddPKfS0_Pfi_param_0];
	ld.param.u64 	%rd2, [_Z9vectorAddPKfS0_Pfi_param_1];
	ld.param.u64 	%rd3, [_Z9vectorAddPKfS0_Pfi_param_2];
	ld.param.u32 	%r3, [_Z9vectorAddPKfS0_Pfi_param_3];
	mov.u32 	%r4, %ctaid.x;
	mov.u32 	%r5, %ntid.x;
	mov.u32 	%r1, %tid.x;
	mad.lo.s32 	%r2, %r4, %r5, %r1;
	setp.ge.s32 	%p1, %r2, %r3;
	@%p1 bra 	$L__BB0_3;
	cvta.to.global.u64 	%rd4, %rd3;
	cvta.to.global.u64 	%rd5, %rd1;
	cvta.to.global.u64 	%rd6, %rd2;
	mul.wide.s32 	%rd7, %r2, 4;
	add.s64 	%rd8, %rd5, %rd7;
	ld.global.f32 	%f2, [%rd8];
	add.s64 	%rd9, %rd6, %rd7;
	ld.global.f32 	%f3, [%rd9];
	add.f32 	%f1, %f2, %f3;
	add.s64 	%rd10, %rd4, %rd7;
	st.global.f32 	[%rd10], %f1;
	setp.gt.s32 	%p2, %r2, 4;
	@%p2 bra 	$L__BB0_3;
	add.u64 	%rd11, %SP, 0;
	add.u64 	%rd12, %SPL, 0;
	cvt.f64.f32 	%fd1, %f1;
	st.local.v2.u32 	[%rd12], {%r1, %r2};
	st.local.f64 	[%rd12+8], %fd1;
	mov.u64 	%rd13, $str;
	cvta.global.u64 	%rd14, %rd13;
	{ // callseq 0, 0
	.param .b64 param0;
	st.param.b64 	[param0], %rd14;
	.param .b64 param1;
	st.param.b64 	[param1], %rd11;
	.param .b32 retval0;
	call.uni (retval0), 
	vprintf, 
	(
	param0, 
	param1
	);
	ld.param.b32 	%r6, [retval0];
	} // callseq 0
$L__BB0_3:
	ret;

}


// ===== COMPILED SASS (sm_100) =====

	.target	sm_100

	.elftype	@"ET_EXEC"


//--------------------- .note.nv.tkinfo           --------------------------
	.section	.note.nv.tkinfo,"",@"SHT_NOTE"
	.sectionflags	@"SHF_NOTE_NV_TKINFO"
	.tkinfo
        /*0018*/ 	.word	0x00000002
        /*0030*/ 	.string	""
        /*0030*/ 	.string	"ptxas"
        /*0030*/ 	.string	"Cuda compilation tools, release 13.0, V13.0.88"
        /*0030*/ 	.string	"Build cuda_13.0.r13.0/compiler.36424714_0"
        /*0030*/ 	.string	"-arch sm_100 -m 64 "



//--------------------- .note.nv.cuinfo           --------------------------
	.section	.note.nv.cuinfo,"",@"SHT_NOTE"
	.sectionflags	@"SHF_NOTE_NV_CUINFO"
        /*0018*/ 	.short	0x0002
        /*001a*/ 	.short	0x0064
        /*001c*/ 	.short	0x0082
	.zero		2


//--------------------- .nv.info                  --------------------------
	.section	.nv.info,"",@"SHT_CUDA_INFO"
	.align	4


	//----- nvinfo : EIATTR_REGCOUNT
	.align		4
        /*0000*/ 	.byte	0x04, 0x2f
        /*0002*/ 	.short	(.L_2 - .L_1)
	.align		4
.L_1:
        /*0004*/ 	.word	index@(_Z9vectorAddPKfS0_Pfi)
        /*0008*/ 	.word	0x00000018


	//----- nvinfo : EIATTR_FRAME_SIZE
	.align		4
.L_2:
        /*000c*/ 	.byte	0x04, 0x11
        /*000e*/ 	.short	(.L_4 - .L_3)
	.align		4
.L_3:
        /*0010*/ 	.word	index@(_Z9vectorAddPKfS0_Pfi)
        /*0014*/ 	.word	0x00000010


	//----- nvinfo : EIATTR_MIN_STACK_SIZE
	.align		4
.L_4:
        /*0018*/ 	.byte	0x04, 0x12
        /*001a*/ 	.short	(.L_6 - .L_5)
	.align		4
.L_5:
        /*001c*/ 	.word	index@(_Z9vectorAddPKfS0_Pfi)
        /*0020*/ 	.word	0x00000010
.L_6:


//--------------------- .nv.compat                --------------------------
	.section	.nv.compat,"",@"SHT_CUDA_COMPAT_INFO"
	.align	4
        /*0000*/ 	.byte	0x02, 0x09, 0x00, 0x00, 0x02, 0x02, 0x01, 0x00, 0x02, 0x05, 0x05, 0x00, 0x03, 0x07, 0x01, 0x01
        /*0010*/ 	.byte	0x02, 0x03, 0x00, 0x00, 0x02, 0x06, 0x01, 0x00, 0x04, 0x0b, 0x08, 0x00, 0x09, 0x00, 0x00, 0x00
        /*0020*/ 	.byte	0x00, 0x00, 0x00, 0x00


//--------------------- .nv.info._Z9vectorAddPKfS0_Pfi --------------------------
	.section	.nv.info._Z9vectorAddPKfS0_Pfi,"",@"SHT_CUDA_INFO"
	.sectionflags	@""
	.align	4


	//----- nvinfo : EIATTR_CUDA_API_VERSION
	.align		4
        /*0000*/ 	.byte	0x04, 0x37
        /*0002*/ 	.short	(.L_8 - .L_7)
.L_7:
        /*0004*/ 	.word	0x00000082


	//----- nvinfo : EIATTR_KPARAM_INFO
	.align		4
.L_8:
        /*0008*/ 	.byte	0x04, 0x17
        /*000a*/ 	.short	(.L_10 - .L_9)
.L_9:
        /*000c*/ 	.word	0x00000000
        /*0010*/ 	.short	0x0003
        /*0012*/ 	.short	0x0018
        /*0014*/ 	.byte	0x00, 0xf0, 0x11, 0x00


	//----- nvinfo : EIATTR_KPARAM_INFO
	.align		4
.L_10:
        /*0018*/ 	.byte	0x04, 0x17
        /*001a*/ 	.short	(.L_12 - .L_11)
.L_11:
        /*001c*/ 	.word	0x00000000
        /*0020*/ 	.short	0x0002
        /*0022*/ 	.short	0x0010
        /*0024*/ 	.byte	0x00, 0xf5, 0x21, 0x00


	//----- nvinfo : EIATTR_KPARAM_INFO
	.align		4
.L_12:
        /*0028*/ 	.byte	0x04, 0x17
        /*002a*/ 	.short	(.L_14 - .L_13)
.L_13:
        /*002c*/ 	.word	0x00000000
        /*0030*/ 	.short	0x0001
        /*0032*/ 	.short	0x0008
        /*0034*/ 	.byte	0x00, 0xf5, 0x21, 0x00


	//----- nvinfo : EIATTR_KPARAM_INFO
	.align		4
.L_14:
        /*0038*/ 	.byte	0x04, 0x17
        /*003a*/ 	.short	(.L_16 - .L_15)
.L_15:
        /*003c*/ 	.word	0x00000000
        /*0040*/ 	.short	0x0000
        /*0042*/ 	.short	0x0000
        /*0044*/ 	.byte	0x00, 0xf5, 0x21, 0x00


	//----- nvinfo : EIATTR_SPARSE_MMA_MASK
	.align		4
.L_16:
        /*0048*/ 	.byte	0x03, 0x50
        /*004a*/ 	.short	0x0000


	//----- nvinfo : EIATTR_MAXREG_COUNT
	.align		4
        /*004c*/ 	.byte	0x03, 0x1b
        /*004e*/ 	.short	0x00ff


	//----- nvinfo : EIATTR_EXTERNS
	.align		4
        /*0050*/ 	.byte	0x04, 0x0f
        /*0052*/ 	.short	(.L_18 - .L_17)


	//   ....[0]....
	.align		4
.L_17:
        /*0054*/ 	.word	index@(vprintf)


	//----- nvinfo : EIATTR_MERCURY_ISA_VERSION
	.align		4
.L_18:
        /*0058*/ 	.byte	0x03, 0x5f
        /*005a*/ 	.short	0x0101


	//----- nvinfo : EIATTR_VRC_CTA_INIT_COUNT
	.align		4
        /*005c*/ 	.byte	0x02, 0x4a
	.zero		1
	.zero		1


	//----- nvinfo : EIATTR_SYSCALL_OFFSETS
	.align		4
        /*0060*/ 	.byte	0x04, 0x46
        /*0062*/ 	.short	(.L_20 - .L_19)


	//   ....[0]....
.L_19:
        /*0064*/ 	.word	0x00000230


	//----- nvinfo : EIATTR_EXIT_INSTR_OFFSETS
	.align		4
.L_20:
        /*0068*/ 	.byte	0x04, 0x1c
        /*006a*/ 	.short	(.L_22 - .L_21)


	//   ....[0]....
.L_21:
        /*006c*/ 	.word	0x000000c0


	//   ....[1]....
        /*0070*/ 	.word	0x00000190


	//   ....[2]....
        /*0074*/ 	.word	0x00000240


	//----- nvinfo : EIATTR_CRS_STACK_SIZE
	.align		4
.L_22:
        /*0078*/ 	.byte	0x04, 0x1e
        /*007a*/ 	.short	(.L_24 - .L_23)
.L_23:
        /*007c*/ 	.word	0x00000000


	//----- nvinfo : EIATTR_CBANK_PARAM_SIZE
	.align		4
.L_24:
        /*0080*/ 	.byte	0x03, 0x19
        /*0082*/ 	.short	0x001c


	//----- nvinfo : EIATTR_PARAM_CBANK
	.align		4
        /*0084*/ 	.byte	0x04, 0x0a
        /*0086*/ 	.short	(.L_26 - .L_25)
	.align		4
.L_25:
        /*0088*/ 	.word	index@(.nv.constant0._Z9vectorAddPKfS0_Pfi)
        /*008c*/ 	.short	0x0380
        /*008e*/ 	.short	0x001c


	//----- nvinfo : EIATTR_SW_WAR
	.align		4
.L_26:
        /*0090*/ 	.byte	0x04, 0x36
        /*0092*/ 	.short	(.L_28 - .L_27)
.L_27:
        /*0094*/ 	.word	0x00000008
.L_28:


//--------------------- .nv.callgraph             --------------------------
	.section	.nv.callgraph,"",@"SHT_CUDA_CALLGRAPH"
	.align	4
	.sectionentsize	8
	.align		4
        /*0000*/ 	.word	0x00000000
	.align		4
        /*0004*/ 	.word	0xffffffff
	.align		4
        /*0008*/ 	.word	index@(_Z9vectorAddPKfS0_Pfi)
	.align		4
        /*000c*/ 	.word	index@(vprintf)
	.align		4
        /*0010*/ 	.word	0x00000000
	.align		4
        /*0014*/ 	.word	0xfffffffe
	.align		4
        /*0018*/ 	.word	0x00000000
	.align		4
        /*001c*/ 	.word	0xfffffffd
	.align		4
        /*0020*/ 	.word	0x00000000
	.align		4
        /*0024*/ 	.word	0xfffffffc


//--------------------- .nv.constant4             --------------------------
	.section	.nv.constant4,"a",@progbits
	.align	8
	.align		8
.nv.constant4:
        /*0000*/ 	.dword	vprintf
	.align		8
        /*0008*/ 	.dword	$str


//--------------------- .text._Z9vectorAddPKfS0_Pfi --------------------------
	.section	.text._Z9vectorAddPKfS0_Pfi,"ax",@progbits
	.align	128
        .global         _Z9vectorAddPKfS0_Pfi
        .type           _Z9vectorAddPKfS0_Pfi,@function
        .size           _Z9vectorAddPKfS0_Pfi,(.L_x_2 - _Z9vectorAddPKfS0_Pfi)
        .other          _Z9vectorAddPKfS0_Pfi,@"STO_CUDA_ENTRY STV_DEFAULT"
_Z9vectorAddPKfS0_Pfi:
.text._Z9vectorAddPKfS0_Pfi:
[----:B------:R-:W0:Y:S01]  /*0000*/  LDC R1, c[0x0][0x37c] ;  /* 0x0000df00ff017b82 */ /* 0x000e220000000800 */
[----:B------:R-:W1:Y:S01]  /*0010*/  S2R R2, SR_TID.X ;  /* 0x0000000000027919 */ /* 0x000e620000002100 */
[----:B------:R-:W2:Y:S06]  /*0020*/  LDCU UR5, c[0x0][0x2fc] ;  /* 0x00005f80ff0577ac */ /* 0x000eac0008000800 */
[----:B------:R-:W1:Y:S01]  /*0030*/  S2UR UR6, SR_CTAID.X ;  /* 0x00000000000679c3 */ /* 0x000e620000002500 */
[----:B0-----:R-:W-:Y:S01]  /*0040*/  VIADD R1, R1, 0xfffffff0 ;  /* 0xfffffff001017836 */ /* 0x001fe20000000000 */
[----:B------:R-:W0:Y:S01]  /*0050*/  LDCU UR7, c[0x0][0x398] ;  /* 0x00007300ff0777ac */ /* 0x000e220008000800 */
[----:B------:R-:W3:Y:S05]  /*0060*/  LDCU UR4, c[0x0][0x2f8] ;  /* 0x00005f00ff0477ac */ /* 0x000eea0008000800 */
[----:B------:R-:W1:Y:S01]  /*0070*/  LDC R3, c[0x0][0x360] ;  /* 0x0000d800ff037b82 */ /* 0x000e620000000800 */
[----:B---3--:R-:W-:-:S05]  /*0080*/  IADD3 R6, P1, PT, R1, UR4, RZ ;  /* 0x0000000401067c10 */ /* 0x008fca000ff3e0ff */
[----:B--2---:R-:W-:Y:S02]  /*0090*/  IMAD.X R7, RZ, RZ, UR5, P1 ;  /* 0x00000005ff077e24 */ /* 0x004fe400088e06ff */
[----:B-1----:R-:W-:-:S05]  /*00a0*/  IMAD R3, R3, UR6, R2 ;  /* 0x0000000603037c24 */ /* 0x002fca000f8e0202 */
[----:B0-----:R-:W-:-:S13]  /*00b0*/  ISETP.GE.AND P0, PT, R3, UR7, PT ;  /* 0x0000000703007c0c */ /* 0x001fda000bf06270 */
[----:B------:R-:W-:Y:S05]  /*00c0*/  @P0 EXIT ;  /* 0x000000000000094d */ /* 0x000fea0003800000 */
[----:B------:R-:W0:Y:S01]  /*00d0*/  LDC.64 R8, c[0x0][0x388] ;  /* 0x0000e200ff087b82 */ /* 0x000e220000000a00 */
[----:B------:R-:W1:Y:S07]  /*00e0*/  LDCU.64 UR4, c[0x0][0x358] ;  /* 0x00006b00ff0477ac */ /* 0x000e6e0008000a00 */
[----:B------:R-:W2:Y:S08]  /*00f0*/  LDC.64 R4, c[0x0][0x380] ;  /* 0x0000e000ff047b82 */ /* 0x000eb00000000a00 */
[----:B------:R-:W3:Y:S01]  /*0100*/  LDC.64 R10, c[0x0][0x390] ;  /* 0x0000e400ff0a7b82 */ /* 0x000ee20000000a00 */
[----:B0-----:R-:W-:-:S06]  /*0110*/  IMAD.WIDE R8, R3, 0x4, R8 ;  /* 0x0000000403087825 */ /* 0x001fcc00078e0208 */
[----:B-1----:R-:W4:Y:S01]  /*0120*/  LDG.E R9, desc[UR4][R8.64] ;  /* 0x0000000408097981 */ /* 0x002f22000c1e1900 */
[----:B--2---:R-:W-:-:S05]  /*0130*/  IMAD.WIDE R4, R3, 0x4, R4 ;  /* 0x0000000403047825 */ /* 0x004fca00078e0204 */
[----:B------:R-:W4:Y:S01]  /*0140*/  LDG.E R0, desc[UR4][R4.64] ;  /* 0x0000000404007981 */ /* 0x000f22000c1e1900 */
[C---:B------:R-:W-:Y:S01]  /*0150*/  ISETP.GT.AND P0, PT, R3.reuse, 0x4, PT ;  /* 0x000000040300780c */ /* 0x040fe20003f04270 */
[----:B---3--:R-:W-:-:S04]  /*0160*/  IMAD.WIDE R10, R3, 0x4, R10 ;  /* 0x00000004030a7825 */ /* 0x008fc800078e020a */
[----:B----4-:R-:W-:-:S05]  /*0170*/  FADD R0, R0, R9 ;  /* 0x0000000900007221 */ /* 0x010fca0000000000 */
[----:B------:R0:W-:Y:S03]  /*0180*/  STG.E desc[UR4][R10.64], R0 ;  /* 0x000000000a007986 */ /* 0x0001e6000c101904 */
[----:B------:R-:W-:Y:S05]  /*0190*/  @P0 EXIT ;  /* 0x000000000000094d */ /* 0x000fea0003800000 */
[----:B------:R-:W1:Y:S01]  /*01a0*/  F2F.F64.F32 R8, R0 ;  /* 0x0000000000087310 */ /* 0x000e620000201800 */
[----:B0-----:R-:W-:Y:S01]  /*01b0*/  MOV R10, 0x0 ;  /* 0x00000000000a7802 */ /* 0x001fe20000000f00 */
[----:B------:R0:W-:Y:S01]  /*01c0*/  STL.64 [R1], R2 ;  /* 0x0000000201007387 */ /* 0x0001e20000100a00 */
[----:B------:R-:W2:Y:S04]  /*01d0*/  LDCU.64 UR4, c[0x4][0x8] ;  /* 0x01000100ff0477ac */ /* 0x000ea80008000a00 */
[----:B------:R-:W3:Y:S01]  /*01e0*/  LDC.64 R10, c[0x4][R10] ;  /* 0x010000000a0a7b82 */ /* 0x000ee20000000a00 */
[----:B-1----:R0:W-:Y:S01]  /*01f0*/  STL.64 [R1+0x8], R8 ;  /* 0x0000080801007387 */ /* 0x0021e20000100a00 */
[----:B--2---:R-:W-:Y:S02]  /*0200*/  MOV R4, UR4 ;  /* 0x0000000400047c02 */ /* 0x004fe40008000f00 */
[----:B------:R-:W-:-:S07]  /*0210*/  MOV R5, UR5 ;  /* 0x0000000500057c02 */ /* 0x000fce0008000f00 */
[----:B------:R-:W-:-:S07]  /*0220*/  LEPC R20, `(.L_x_0) ;  /* 0x000000001014794e */ /* 0x000fce0000000000 */
[----:B0--3--:R-:W-:Y:S05]  /*0230*/  CALL.ABS.NOINC R10 ;  /* 0x000000000a007343 */ /* 0x009fea0003c00000 */
.L_x_0:
[----:B------:R-:W-:Y:S05]  /*0240*/  EXIT ;  /* 0x000000000000794d */ /* 0x000fea0003800000 */
.L_x_1:
[----:B------:R-:W-:-:S00]  /*0250*/  BRA `(.L_x_1) ;  /* 0xfffffffc00fc7947 */ /* 0x000fc0000383ffff */
[----:B------:R-:W-:-:S00]  /*0260*/  NOP ;  /* 0x0000000000007918 */ /* 0x000fc00000000000 */
        /* <DEDUP_REMOVED lines=9> */
.L_x_2:


//--------------------- .nv.global.init           --------------------------
	.section	.nv.global.init,"aw",@progbits
.nv.global.init:
	.type		$str,@object
	.size		$str,(.L_0 - $str)
$str:
        /*0000*/ 	.byte	0x47, 0x50, 0x55, 0x3a, 0x20, 0x54, 0x68, 0x72, 0x65, 0x61, 0x64, 0x20, 0x25, 0x64, 0x20, 0x63
        /*0010*/ 	.byte	0x6f, 0x6d, 0x70, 0x75, 0x74, 0x65, 0x64, 0x20, 0x43, 0x5b, 0x25, 0x64, 0x5d, 0x20, 0x3d, 0x20
        /*0020*/ 	.byte	0x25, 0x66, 0x0a, 0x00
.L_0:


//--------------------- .nv.shared.reserved.0     --------------------------
	.section	.nv.shared.reserved.0,"aw",@nobits
	.weak		__nv_reservedSMEM_offset_0_alias
	.size		__nv_reservedSMEM_offset_0_alias, 0, 64
	.other		__nv_reservedSMEM_offset_0_alias,@"STO_CUDA_RESERVED_SHARED STV_DEFAULT"
__nv_reservedSMEM_offset_0_alias:
	.zero		0
	.zero		64


//--------------------- .nv.constant0._Z9vectorAddPKfS0_Pfi --------------------------
	.section	.nv.constant0._Z9vectorAddPKfS0_Pfi,"a",@progbits
	.sectionflags	@""
	.align	4
.nv.constant0._Z9vectorAddPKfS0_Pfi:
	.zero		924


//--------------------- SYMBOLS --------------------------

	.type		.nv.reservedSmem.offset0,@object
	.size		.nv.reservedSmem.offset0,0x4
	.type		vprintf,@function
